	.headerflags	@"EF_CUDA_TEXMODE_UNIFIED EF_CUDA_64BIT_ADDRESS EF_CUDA_ACCELERATORS EF_CUDA_SM90 EF_CUDA_VIRTUAL_SM(EF_CUDA_SM90)"
	.elftype	@"ET_EXEC"


//--------------------- .nv.info                  --------------------------
	.section	.nv.info,"",@"SHT_CUDA_INFO"
	.align	4


	//----- nvinfo : EIATTR_REGCOUNT
	.align		4
        /*0000*/ 	.byte	0x04, 0x2f
        /*0002*/ 	.short	(.L_1 - .L_0)
	.align		4
.L_0:
        /*0004*/ 	.word	index@(triton_per_fused_mean_0)
        /*0008*/ 	.word	0x0000000d


	//----- nvinfo : EIATTR_MIN_STACK_SIZE
	.align		4
.L_1:
        /*000c*/ 	.byte	0x04, 0x12
        /*000e*/ 	.short	(.L_3 - .L_2)
	.align		4
.L_2:
        /*0010*/ 	.word	index@(triton_per_fused_mean_0)
        /*0014*/ 	.word	0x00000000


	//----- nvinfo : EIATTR_FRAME_SIZE
	.align		4
.L_3:
        /*0018*/ 	.byte	0x04, 0x11
        /*001a*/ 	.short	(.L_5 - .L_4)
	.align		4
.L_4:
        /*001c*/ 	.word	index@(triton_per_fused_mean_0)
        /*0020*/ 	.word	0x00000000


	//----- nvinfo : EIATTR_MIN_STACK_SIZE
	.align		4
.L_5:
        /*0024*/ 	.byte	0x04, 0x12
        /*0026*/ 	.short	(.L_7 - .L_6)
	.align		4
.L_6:
        /*0028*/ 	.word	index@(triton_per_fused_mean_0)
        /*002c*/ 	.word	0x00000000
.L_7:


//--------------------- .nv.info.triton_per_fused_mean_0 --------------------------
	.section	.nv.info.triton_per_fused_mean_0,"",@"SHT_CUDA_INFO"
	.sectionflags	@""
	.align	4


	//----- nvinfo : EIATTR_CUDA_API_VERSION
	.align		4
        /*0000*/ 	.byte	0x04, 0x37
        /*0002*/ 	.short	(.L_9 - .L_8)
.L_8:
        /*0004*/ 	.word	0x0000007c


	//----- nvinfo : EIATTR_KPARAM_INFO
	.align		4
.L_9:
        /*0008*/ 	.byte	0x04, 0x17
        /*000a*/ 	.short	(.L_11 - .L_10)
.L_10:
        /*000c*/ 	.word	0x00000000
        /*0010*/ 	.short	0x0002
        /*0012*/ 	.short	0x0010
        /*0014*/ 	.byte	0x00, 0xf0, 0x11, 0x00


	//----- nvinfo : EIATTR_KPARAM_INFO
	.align		4
.L_11:
        /*0018*/ 	.byte	0x04, 0x17
        /*001a*/ 	.short	(.L_13 - .L_12)
.L_12:
        /*001c*/ 	.word	0x00000000
        /*0020*/ 	.short	0x0001
        /*0022*/ 	.short	0x0008
        /*0024*/ 	.byte	0x00, 0xf4, 0x21, 0x00


	//----- nvinfo : EIATTR_KPARAM_INFO
	.align		4
.L_13:
        /*0028*/ 	.byte	0x04, 0x17
        /*002a*/ 	.short	(.L_15 - .L_14)
.L_14:
        /*002c*/ 	.word	0x00000000
        /*0030*/ 	.short	0x0000
        /*0032*/ 	.short	0x0000
        /*0034*/ 	.byte	0x00, 0xf4, 0x21, 0x00


	//----- nvinfo : EIATTR_SPARSE_MMA_MASK
	.align		4
.L_15:
        /*0038*/ 	.byte	0x03, 0x50
        /*003a*/ 	.short	0x0000


	//----- nvinfo : EIATTR_MAXREG_COUNT
	.align		4
        /*003c*/ 	.byte	0x03, 0x1b
        /*003e*/ 	.short	0x00ff


	//----- nvinfo : EIATTR_COOP_GROUP_MASK_REGIDS
	.align		4
        /*0040*/ 	.byte	0x04, 0x29
        /*0042*/ 	.short	(.L_17 - .L_16)


	//   ....[0]....
.L_16:
        /*0044*/ 	.word	0xffffffff


	//   ....[1]....
        /*0048*/ 	.word	0xffffffff


	//   ....[2]....
        /*004c*/ 	.word	0xffffffff


	//   ....[3]....
        /*0050*/ 	.word	0xffffffff


	//   ....[4]....
        /*0054*/ 	.word	0xffffffff


	//   ....[5]....
        /*0058*/ 	.word	0xffffffff


	//----- nvinfo : EIATTR_COOP_GROUP_INSTR_OFFSETS
	.align		4
.L_17:
        /*005c*/ 	.byte	0x04, 0x28
        /*005e*/ 	.short	(.L_19 - .L_18)


	//   ....[0]....
.L_18:
        /*0060*/ 	.word	0x00000120


	//   ....[1]....
        /*0064*/ 	.word	0x00000140


	//   ....[2]....
        /*0068*/ 	.word	0x00000170


	//   ....[3]....
        /*006c*/ 	.word	0x00000190


	//   ....[4]....
        /*0070*/ 	.word	0x000001b0


	//   ....[5]....
        /*0074*/ 	.word	0x00000220


	//----- nvinfo : EIATTR_EXIT_INSTR_OFFSETS
	.align		4
.L_19:
        /*0078*/ 	.byte	0x04, 0x1c
        /*007a*/ 	.short	(.L_21 - .L_20)


	//   ....[0]....
.L_20:
        /*007c*/ 	.word	0x00000290


	//   ....[1]....
        /*0080*/ 	.word	0x000002e0


	//----- nvinfo : EIATTR_REQNTID
	.align		4
.L_21:
        /*0084*/ 	.byte	0x04, 0x10
        /*0086*/ 	.short	(.L_23 - .L_22)
.L_22:
        /*0088*/ 	.word	0x00000040
        /*008c*/ 	.word	0x00000001
        /*0090*/ 	.word	0x00000001


	//----- nvinfo : EIATTR_CBANK_PARAM_SIZE
	.align		4
.L_23:
        /*0094*/ 	.byte	0x03, 0x19
        /*0096*/ 	.short	0x0014


	//----- nvinfo : EIATTR_PARAM_CBANK
	.align		4
        /*0098*/ 	.byte	0x04, 0x0a
        /*009a*/ 	.short	(.L_25 - .L_24)
	.align		4
.L_24:
        /*009c*/ 	.word	index@(.nv.constant0.triton_per_fused_mean_0)
        /*00a0*/ 	.short	0x0210
        /*00a2*/ 	.short	0x0014


	//----- nvinfo : EIATTR_SW_WAR
	.align		4
.L_25:
        /*00a4*/ 	.byte	0x04, 0x36
        /*00a6*/ 	.short	(.L_27 - .L_26)
.L_26:
        /*00a8*/ 	.word	0x00000008
.L_27:


//--------------------- .nv.callgraph             --------------------------
	.section	.nv.callgraph,"",@"SHT_CUDA_CALLGRAPH"
	.align	4
	.sectionentsize	8
	.align		4
        /*0000*/ 	.word	0x00000000
	.align		4
        /*0004*/ 	.word	0xffffffff
	.align		4
        /*0008*/ 	.word	0x00000000
	.align		4
        /*000c*/ 	.word	0xfffffffe
	.align		4
        /*0010*/ 	.word	0x00000000
	.align		4
        /*0014*/ 	.word	0xfffffffd
	.align		4
        /*0018*/ 	.word	0x00000000
	.align		4
        /*001c*/ 	.word	0xfffffffc


//--------------------- .text.triton_per_fused_mean_0 --------------------------
	.section	.text.triton_per_fused_mean_0,"ax",@progbits
	.sectionflags	@"SHF_BARRIERS=1"
	.align	128
        .global         triton_per_fused_mean_0
        .type           triton_per_fused_mean_0,@function
        .size           triton_per_fused_mean_0,(.L_x_1 - triton_per_fused_mean_0)
        .other          triton_per_fused_mean_0,@"STO_CUDA_ENTRY STV_DEFAULT"
triton_per_fused_mean_0:
.text.triton_per_fused_mean_0:
[----:B------:R-:W0:Y:S02]  /*0000*/  LDC R1, c[0x0][0x28] ;  /* 0x00000a00ff017b82 */ /* 0x000e240000000800 */
[----:B------:R-:W1:Y:S01]  /*0010*/  S2R R10, SR_TID.X ;  /* 0x00000000000a7919 */ /* 0x000e620000002100 */
[----:B------:R-:W2:Y:S01]  /*0020*/  LDC.64 R2, c[0x0][0x218] ;  /* 0x00008600ff027b82 */ /* 0x000ea20000000a00 */
[----:B------:R-:W-:Y:S01]  /*0030*/  ULDC.64 UR6, c[0x0][0x208] ;  /* 0x0000820000067ab9 */ /* 0x000fe20000000a00 */
[----:B-1----:R-:W-:-:S04]  /*0040*/  SHF.L.U32 R0, R10, 0x2, RZ ;  /* 0x000000020a007819 */ /* 0x002fc800000006ff */
[----:B------:R-:W-:-:S05]  /*0050*/  LOP3.LUT R5, R0, 0xfc, RZ, 0xc0, !PT ;  /* 0x000000fc00057812 */ /* 0x000fca00078ec0ff */
[----:B--2---:R-:W-:-:S05]  /*0060*/  IMAD.WIDE.U32 R2, R5, 0x4, R2 ;  /* 0x0000000405027825 */ /* 0x004fca00078e0002 */
[----:B------:R1:W2:Y:S01]  /*0070*/  LDG.E.128 R4, desc[UR6][R2.64] ;  /* 0x0000000602047981 */ /* 0x0002a2000c1e1d00 */
[----:B------:R-:W3:Y:S01]  /*0080*/  S2UR UR5, SR_CgaCtaId ;  /* 0x00000000000579c3 */ /* 0x000ee20000008800 */
[C---:B------:R-:W-:Y:S01]  /*0090*/  LOP3.LUT P0, RZ, R10.reuse, 0x1f, RZ, 0xc0, !PT ;  /* 0x0000001f0aff7812 */ /* 0x040fe2000780c0ff */
[----:B------:R-:W-:Y:S01]  /*00a0*/  UMOV UR4, 0x400 ;  /* 0x0000040000047882 */ /* 0x000fe20000000000 */
[----:B------:R-:W-:Y:S02]  /*00b0*/  ISETP.GE.AND P1, PT, R10, 0x2, PT ;  /* 0x000000020a00780c */ /* 0x000fe40003f26270 */
[----:B-1----:R-:W-:-:S04]  /*00c0*/  SHF.R.U32.HI R2, RZ, 0x3, R10 ;  /* 0x00000003ff027819 */ /* 0x002fc8000001160a */
[----:B------:R-:W-:Y:S01]  /*00d0*/  LOP3.LUT R2, R2, 0x4, RZ, 0xc0, !PT ;  /* 0x0000000402027812 */ /* 0x000fe200078ec0ff */
[----:B---3--:R-:W-:Y:S01]  /*00e0*/  UPRMT UR4, UR5, 0x654, UR4 ;  /* 0x0000065405047896 */ /* 0x008fe20008000004 */
[----:B--2---:R-:W-:-:S04]  /*00f0*/  FADD R5, R4, R5 ;  /* 0x0000000504057221 */ /* 0x004fc80000000000 */
[----:B------:R-:W-:-:S04]  /*0100*/  FADD R6, R6, R5 ;  /* 0x0000000506067221 */ /* 0x000fc80000000000 */
[----:B------:R-:W-:-:S05]  /*0110*/  FADD R6, R7, R6 ;  /* 0x0000000607067221 */ /* 0x000fca0000000000 */
[----:B------:R-:W1:Y:S02]  /*0120*/  SHFL.BFLY PT, R5, R6, 0x10, 0x1f ;  /* 0x0e001f0006057f89 */ /* 0x000e6400000e0000 */
[----:B-1----:R-:W-:-:S05]  /*0130*/  FADD R5, R6, R5 ;  /* 0x0000000506057221 */ /* 0x002fca0000000000 */
[----:B------:R-:W1:Y:S02]  /*0140*/  SHFL.BFLY PT, R4, R5, 0x8, 0x1f ;  /* 0x0d001f0005047f89 */ /* 0x000e6400000e0000 */
[----:B-1----:R-:W-:Y:S01]  /*0150*/  FADD R4, R5, R4 ;  /* 0x0000000405047221 */ /* 0x002fe20000000000 */
[----:B------:R-:W-:-:S04]  /*0160*/  LOP3.LUT R5, R10, 0x1, RZ, 0xc0, !PT ;  /* 0x000000010a057812 */ /* 0x000fc800078ec0ff */
[----:B------:R-:W1:Y:S02]  /*0170*/  SHFL.BFLY PT, R7, R4, 0x4, 0x1f ;  /* 0x0c801f0004077f89 */ /* 0x000e6400000e0000 */
[----:B-1----:R-:W-:-:S05]  /*0180*/  FADD R7, R4, R7 ;  /* 0x0000000704077221 */ /* 0x002fca0000000000 */
[----:B------:R-:W1:Y:S02]  /*0190*/  SHFL.BFLY PT, R8, R7, 0x2, 0x1f ;  /* 0x0c401f0007087f89 */ /* 0x000e6400000e0000 */
[----:B-1----:R-:W-:-:S05]  /*01a0*/  FADD R8, R7, R8 ;  /* 0x0000000807087221 */ /* 0x002fca0000000000 */
[----:B------:R-:W1:Y:S02]  /*01b0*/  SHFL.BFLY PT, R3, R8, 0x1, 0x1f ;  /* 0x0c201f0008037f89 */ /* 0x000e6400000e0000 */
[----:B-1----:R-:W-:-:S05]  /*01c0*/  FADD R3, R8, R3 ;  /* 0x0000000308037221 */ /* 0x002fca0000000000 */
[----:B------:R-:W-:Y:S01]  /*01d0*/  @!P0 STS [R2+UR4], R3 ;  /* 0x0000000302008988 */ /* 0x000fe20008000804 */
[----:B------:R-:W-:Y:S01]  /*01e0*/  BAR.SYNC.DEFER_BLOCKING 0x0 ;  /* 0x0000000000007b1d */ /* 0x000fe20000010000 */
[----:B------:R-:W-:-:S04]  /*01f0*/  ISETP.NE.U32.AND P0, PT, R5, 0x1, PT ;  /* 0x000000010500780c */ /* 0x000fc80003f05070 */
[----:B------:R-:W-:Y:S01]  /*0200*/  ISETP.LT.AND P0, PT, R10, 0x2, P0 ;  /* 0x000000020a00780c */ /* 0x000fe20000701270 */
[----:B------:R-:W1:Y:S04]  /*0210*/  @!P1 LDS R9, [R0+UR4] ;  /* 0x0000000400099984 */ /* 0x000e680008000800 */
[----:B-1----:R-:W1:Y:S02]  /*0220*/  SHFL.BFLY PT, R4, R9, 0x1, 0x1f ;  /* 0x0c201f0009047f89 */ /* 0x002e6400000e0000 */
[----:B-1----:R-:W-:-:S06]  /*0230*/  FADD R5, R9, R4 ;  /* 0x0000000409057221 */ /* 0x002fcc0000000000 */
[----:B------:R1:W-:Y:S01]  /*0240*/  @P0 STS [R0+UR4], R5 ;  /* 0x0000000500000988 */ /* 0x0003e20008000804 */
[----:B------:R-:W-:Y:S01]  /*0250*/  BAR.SYNC.DEFER_BLOCKING 0x0 ;  /* 0x0000000000007b1d */ /* 0x000fe20000010000 */
[----:B------:R-:W-:-:S05]  /*0260*/  LOP3.LUT P0, RZ, R10, 0x3f, RZ, 0xc0, !PT ;  /* 0x0000003f0aff7812 */ /* 0x000fca000780c0ff */
[----:B------:R-:W2:Y:S02]  /*0270*/  LDS R4, [UR4] ;  /* 0x00000004ff047984 */ /* 0x000ea40008000800 */
[----:B------:R-:W-:Y:S06]  /*0280*/  BAR.SYNC.DEFER_BLOCKING 0x0 ;  /* 0x0000000000007b1d */ /* 0x000fec0000010000 */
[----:B-1----:R-:W-:Y:S05]  /*0290*/  @P0 EXIT ;  /* 0x000000000000094d */ /* 0x002fea0003800000 */
[----:B------:R-:W0:Y:S01]  /*02a0*/  LDC.64 R2, c[0x0][0x210] ;  /* 0x00008400ff027b82 */ /* 0x000e220000000a00 */
[----:B--2---:R-:W-:-:S04]  /*02b0*/  FADD R4, RZ, R4 ;  /* 0x00000004ff047221 */ /* 0x004fc80000000000 */
[----:B------:R-:W-:-:S05]  /*02c0*/  FMUL R5, R4, 0.00390625 ;  /* 0x3b80000004057820 */ /* 0x000fca0000400000 */
[----:B0-----:R-:W-:Y:S01]  /*02d0*/  STG.E desc[UR6][R2.64], R5 ;  /* 0x0000000502007986 */ /* 0x001fe2000c101906 */
[----:B------:R-:W-:Y:S05]  /*02e0*/  EXIT ;  /* 0x000000000000794d */ /* 0x000fea0003800000 */
.L_x_0:
[----:B------:R-:W-:-:S00]  /*02f0*/  BRA `(.L_x_0) ;  /* 0xfffffffc00fc7947 */ /* 0x000fc0000383ffff */
[----:B------:R-:W-:-:S00]  /*0300*/  NOP ;  /* 0x0000000000007918 */ /* 0x000fc00000000000 */
[----:B------:R-:W-:-:S00]  /*0310*/  NOP ;  /* 0x0000000000007918 */ /* 0x000fc00000000000 */
[----:B------:R-:W-:-:S00]  /*0320*/  NOP ;  /* 0x0000000000007918 */ /* 0x000fc00000000000 */
[----:B------:R-:W-:-:S00]  /*0330*/  NOP ;  /* 0x0000000000007918 */ /* 0x000fc00000000000 */
[----:B------:R-:W-:-:S00]  /*0340*/  NOP ;  /* 0x0000000000007918 */ /* 0x000fc00000000000 */
[----:B------:R-:W-:-:S00]  /*0350*/  NOP ;  /* 0x0000000000007918 */ /* 0x000fc00000000000 */
[----:B------:R-:W-:-:S00]  /*0360*/  NOP ;  /* 0x0000000000007918 */ /* 0x000fc00000000000 */
[----:B------:R-:W-:-:S00]  /*0370*/  NOP ;  /* 0x0000000000007918 */ /* 0x000fc00000000000 */
.L_x_1:


//--------------------- .nv.shared.triton_per_fused_mean_0 --------------------------
	.section	.nv.shared.triton_per_fused_mean_0,"aw",@nobits
	.sectionflags	@""
	.align	16
	.zero		1024


//--------------------- .nv.constant0.triton_per_fused_mean_0 --------------------------
	.section	.nv.constant0.triton_per_fused_mean_0,"a",@progbits
	.sectionflags	@""
	.align	4
.nv.constant0.triton_per_fused_mean_0:
	.zero		548
